	.headerflags	@"EF_CUDA_TEXMODE_UNIFIED EF_CUDA_64BIT_ADDRESS EF_CUDA_ACCELERATORS EF_CUDA_SM90 EF_CUDA_VIRTUAL_SM(EF_CUDA_SM90)"
	.elftype	@"ET_EXEC"


//--------------------- .nv.info                  --------------------------
	.section	.nv.info,"",@"SHT_CUDA_INFO"
	.align	4


	//----- nvinfo : EIATTR_REGCOUNT
	.align		4
        /*0000*/ 	.byte	0x04, 0x2f
        /*0002*/ 	.short	(.L_3 - .L_2)
	.align		4
.L_2:
        /*0004*/ 	.word	index@(triton_poi_fused__native_batch_norm_legit_no_training_relu_19)
        /*0008*/ 	.word	0x00000016


	//----- nvinfo : EIATTR_MIN_STACK_SIZE
	.align		4
.L_3:
        /*000c*/ 	.byte	0x04, 0x12
        /*000e*/ 	.short	(.L_5 - .L_4)
	.align		4
.L_4:
        /*0010*/ 	.word	index@(triton_poi_fused__native_batch_norm_legit_no_training_relu_19)
        /*0014*/ 	.word	0x00000000


	//----- nvinfo : EIATTR_FRAME_SIZE
	.align		4
.L_5:
        /*0018*/ 	.byte	0x04, 0x11
        /*001a*/ 	.short	(.L_7 - .L_6)
	.align		4
.L_6:
        /*001c*/ 	.word	index@(triton_poi_fused__native_batch_norm_legit_no_training_relu_19)
        /*0020*/ 	.word	0x00000000


	//----- nvinfo : EIATTR_MIN_STACK_SIZE
	.align		4
.L_7:
        /*0024*/ 	.byte	0x04, 0x12
        /*0026*/ 	.short	(.L_9 - .L_8)
	.align		4
.L_8:
        /*0028*/ 	.word	index@(triton_poi_fused__native_batch_norm_legit_no_training_relu_19)
        /*002c*/ 	.word	0x00000000
.L_9:


//--------------------- .nv.info.triton_poi_fused__native_batch_norm_legit_no_training_relu_19 --------------------------
	.section	.nv.info.triton_poi_fused__native_batch_norm_legit_no_training_relu_19,"",@"SHT_CUDA_INFO"
	.sectionflags	@""
	.align	4


	//----- nvinfo : EIATTR_CUDA_API_VERSION
	.align		4
        /*0000*/ 	.byte	0x04, 0x37
        /*0002*/ 	.short	(.L_11 - .L_10)
.L_10:
        /*0004*/ 	.word	0x0000007c


	//----- nvinfo : EIATTR_KPARAM_INFO
	.align		4
.L_11:
        /*0008*/ 	.byte	0x04, 0x17
        /*000a*/ 	.short	(.L_13 - .L_12)
.L_12:
        /*000c*/ 	.word	0x00000000
        /*0010*/ 	.short	0x0006
        /*0012*/ 	.short	0x0030
        /*0014*/ 	.byte	0x00, 0xf0, 0x11, 0x00


	//----- nvinfo : EIATTR_KPARAM_INFO
	.align		4
.L_13:
        /*0018*/ 	.byte	0x04, 0x17
        /*001a*/ 	.short	(.L_15 - .L_14)
.L_14:
        /*001c*/ 	.word	0x00000000
        /*0020*/ 	.short	0x0005
        /*0022*/ 	.short	0x0028
        /*0024*/ 	.byte	0x00, 0xf4, 0x21, 0x00


	//----- nvinfo : EIATTR_KPARAM_INFO
	.align		4
.L_15:
        /*0028*/ 	.byte	0x04, 0x17
        /*002a*/ 	.short	(.L_17 - .L_16)
.L_16:
        /*002c*/ 	.word	0x00000000
        /*0030*/ 	.short	0x0004
        /*0032*/ 	.short	0x0020
        /*0034*/ 	.byte	0x00, 0xf4, 0x21, 0x00


	//----- nvinfo : EIATTR_KPARAM_INFO
	.align		4
.L_17:
        /*0038*/ 	.byte	0x04, 0x17
        /*003a*/ 	.short	(.L_19 - .L_18)
.L_18:
        /*003c*/ 	.word	0x00000000
        /*0040*/ 	.short	0x0003
        /*0042*/ 	.short	0x0018
        /*0044*/ 	.byte	0x00, 0xf4, 0x21, 0x00


	//----- nvinfo : EIATTR_KPARAM_INFO
	.align		4
.L_19:
        /*0048*/ 	.byte	0x04, 0x17
        /*004a*/ 	.short	(.L_21 - .L_20)
.L_20:
        /*004c*/ 	.word	0x00000000
        /*0050*/ 	.short	0x0002
        /*0052*/ 	.short	0x0010
        /*0054*/ 	.byte	0x00, 0xf4, 0x21, 0x00


	//----- nvinfo : EIATTR_KPARAM_INFO
	.align		4
.L_21:
        /*0058*/ 	.byte	0x04, 0x17
        /*005a*/ 	.short	(.L_23 - .L_22)
.L_22:
        /*005c*/ 	.word	0x00000000
        /*0060*/ 	.short	0x0001
        /*0062*/ 	.short	0x0008
        /*0064*/ 	.byte	0x00, 0xf4, 0x21, 0x00


	//----- nvinfo : EIATTR_KPARAM_INFO
	.align		4
.L_23:
        /*0068*/ 	.byte	0x04, 0x17
        /*006a*/ 	.short	(.L_25 - .L_24)
.L_24:
        /*006c*/ 	.word	0x00000000
        /*0070*/ 	.short	0x0000
        /*0072*/ 	.short	0x0000
        /*0074*/ 	.byte	0x00, 0xf4, 0x21, 0x00


	//----- nvinfo : EIATTR_SPARSE_MMA_MASK
	.align		4
.L_25:
        /*0078*/ 	.byte	0x03, 0x50
        /*007a*/ 	.short	0x0000


	//----- nvinfo : EIATTR_MAXREG_COUNT
	.align		4
        /*007c*/ 	.byte	0x03, 0x1b
        /*007e*/ 	.short	0x00ff


	//----- nvinfo : EIATTR_EXIT_INSTR_OFFSETS
	.align		4
        /*0080*/ 	.byte	0x04, 0x1c
        /*0082*/ 	.short	(.L_27 - .L_26)


	//   ....[0]....
.L_26:
        /*0084*/ 	.word	0x00000420


	//   ....[1]....
        /*0088*/ 	.word	0x00000440


	//----- nvinfo : EIATTR_REQNTID
	.align		4
.L_27:
        /*008c*/ 	.byte	0x04, 0x10
        /*008e*/ 	.short	(.L_29 - .L_28)
.L_28:
        /*0090*/ 	.word	0x00000100
        /*0094*/ 	.word	0x00000001
        /*0098*/ 	.word	0x00000001


	//----- nvinfo : EIATTR_CBANK_PARAM_SIZE
	.align		4
.L_29:
        /*009c*/ 	.byte	0x03, 0x19
        /*009e*/ 	.short	0x0034


	//----- nvinfo : EIATTR_PARAM_CBANK
	.align		4
        /*00a0*/ 	.byte	0x04, 0x0a
        /*00a2*/ 	.short	(.L_31 - .L_30)
	.align		4
.L_30:
        /*00a4*/ 	.word	index@(.nv.constant0.triton_poi_fused__native_batch_norm_legit_no_training_relu_19)
        /*00a8*/ 	.short	0x0210
        /*00aa*/ 	.short	0x0034


	//----- nvinfo : EIATTR_SW_WAR
	.align		4
.L_31:
        /*00ac*/ 	.byte	0x04, 0x36
        /*00ae*/ 	.short	(.L_33 - .L_32)
.L_32:
        /*00b0*/ 	.word	0x00000008
.L_33:


//--------------------- .nv.callgraph             --------------------------
	.section	.nv.callgraph,"",@"SHT_CUDA_CALLGRAPH"
	.align	4
	.sectionentsize	8
	.align		4
        /*0000*/ 	.word	0x00000000
	.align		4
        /*0004*/ 	.word	0xffffffff
	.align		4
        /*0008*/ 	.word	0x00000000
	.align		4
        /*000c*/ 	.word	0xfffffffe
	.align		4
        /*0010*/ 	.word	0x00000000
	.align		4
        /*0014*/ 	.word	0xfffffffd
	.align		4
        /*0018*/ 	.word	0x00000000
	.align		4
        /*001c*/ 	.word	0xfffffffc


//--------------------- .nv.constant4             --------------------------
	.section	.nv.constant4,"a",@progbits
	.align	8
	.align		8
.nv.constant4:
        /*0000*/ 	.dword	_$_str
	.align		8
        /*0008*/ 	.dword	_$_str_$_2


//--------------------- .text.triton_poi_fused__native_batch_norm_legit_no_training_relu_19 --------------------------
	.section	.text.triton_poi_fused__native_batch_norm_legit_no_training_relu_19,"ax",@progbits
	.align	128
        .global         triton_poi_fused__native_batch_norm_legit_no_training_relu_19
        .type           triton_poi_fused__native_batch_norm_legit_no_training_relu_19,@function
        .size           triton_poi_fused__native_batch_norm_legit_no_training_relu_19,(.L_x_1 - triton_poi_fused__native_batch_norm_legit_no_training_relu_19)
        .other          triton_poi_fused__native_batch_norm_legit_no_training_relu_19,@"STO_CUDA_ENTRY STV_DEFAULT"
triton_poi_fused__native_batch_norm_legit_no_training_relu_19:
.text.triton_poi_fused__native_batch_norm_legit_no_training_relu_19:
[----:B------:R-:W0:Y:S01]  /*0000*/  LDC R1, c[0x0][0x28] ;  /* 0x00000a00ff017b82 */ /* 0x000e220000000800 */
[----:B------:R-:W1:Y:S07]  /*0010*/  S2R R0, SR_TID.X ;  /* 0x0000000000007919 */ /* 0x000e6e0000002100 */
[----:B------:R-:W2:Y:S01]  /*0020*/  LDC.64 R8, c[0x0][0x220] ;  /* 0x00008800ff087b82 */ /* 0x000ea20000000a00 */
[----:B------:R-:W-:Y:S01]  /*0030*/  ULDC.64 UR4, c[0x0][0x208] ;  /* 0x0000820000047ab9 */ /* 0x000fe20000000a00 */
[----:B------:R-:W3:Y:S06]  /*0040*/  S2R R5, SR_CTAID.X ;  /* 0x0000000000057919 */ /* 0x000eec0000002500 */
[----:B------:R-:W4:Y:S08]  /*0050*/  LDC.64 R12, c[0x0][0x210] ;  /* 0x00008400ff0c7b82 */ /* 0x000f300000000a00 */
[----:B------:R-:W5:Y:S08]  /*0060*/  LDC.64 R14, c[0x0][0x218] ;  /* 0x00008600ff0e7b82 */ /* 0x000f700000000a00 */
[----:B------:R-:W5:Y:S01]  /*0070*/  LDC.64 R16, c[0x0][0x228] ;  /* 0x00008a00ff107b82 */ /* 0x000f620000000a00 */
[----:B-1----:R-:W-:-:S07]  /*0080*/  SHF.L.U32 R0, R0, 0x1, RZ ;  /* 0x0000000100007819 */ /* 0x002fce00000006ff */
[----:B------:R-:W1:Y:S01]  /*0090*/  LDC.64 R18, c[0x0][0x230] ;  /* 0x00008c00ff127b82 */ /* 0x000e620000000a00 */
[----:B---3--:R-:W-:Y:S02]  /*00a0*/  SHF.R.S32.HI R3, RZ, 0x16, R5 ;  /* 0x00000016ff037819 */ /* 0x008fe40000011405 */
[----:B------:R-:W-:Y:S02]  /*00b0*/  LOP3.LUT R0, R0, 0x1fe, RZ, 0xc0, !PT ;  /* 0x000001fe00007812 */ /* 0x000fe400078ec0ff */
[----:B------:R-:W-:Y:S02]  /*00c0*/  SGXT R3, R3, 0x1 ;  /* 0x000000010303781a */ /* 0x000fe40000000200 */
[----:B------:R-:W-:-:S04]  /*00d0*/  LEA R0, R5, R0, 0x9 ;  /* 0x0000000005007211 */ /* 0x000fc800078e48ff */
[----:B------:R-:W-:Y:S02]  /*00e0*/  LEA.HI R3, R3, R0, RZ, 0x5 ;  /* 0x0000000003037211 */ /* 0x000fe400078f28ff */
[----:B------:R-:W-:Y:S02]  /*00f0*/  ISETP.GE.AND P0, PT, R0, 0x7c080, PT ;  /* 0x0007c0800000780c */ /* 0x000fe40003f06270 */
[----:B------:R-:W-:-:S04]  /*0100*/  LOP3.LUT R3, R3, 0xffffffe0, RZ, 0xc0, !PT ;  /* 0xffffffe003037812 */ /* 0x000fc800078ec0ff */
[----:B------:R-:W-:Y:S02]  /*0110*/  IADD3 R11, R0, -R3, RZ ;  /* 0x80000003000b7210 */ /* 0x000fe40007ffe0ff */
[----:B------:R-:W-:-:S03]  /*0120*/  CS2R R2, SRZ ;  /* 0x0000000000027805 */ /* 0x000fc6000001ff00 */
[----:B--2---:R-:W-:-:S05]  /*0130*/  IMAD.WIDE R8, R11, 0x4, R8 ;  /* 0x000000040b087825 */ /* 0x004fca00078e0208 */
[----:B------:R2:W3:Y:S01]  /*0140*/  @!P0 LDG.E.EL.64 R2, desc[UR4][R8.64] ;  /* 0x0000000408028981 */ /* 0x0004e2000c2e1b00 */
[----:B------:R-:W-:Y:S02]  /*0150*/  CS2R R4, SRZ ;  /* 0x0000000000047805 */ /* 0x000fe4000001ff00 */
[----:B------:R-:W-:Y:S01]  /*0160*/  CS2R R6, SRZ ;  /* 0x0000000000067805 */ /* 0x000fe2000001ff00 */
[----:B----4-:R-:W-:-:S04]  /*0170*/  IMAD.WIDE R12, R0, 0x4, R12 ;  /* 0x00000004000c7825 */ /* 0x010fc800078e020c */
[C---:B-----5:R-:W-:Y:S01]  /*0180*/  IMAD.WIDE R14, R11.reuse, 0x4, R14 ;  /* 0x000000040b0e7825 */ /* 0x060fe200078e020e */
[----:B------:R-:W4:Y:S01]  /*0190*/  @!P0 LDG.E.64 R4, desc[UR4][R12.64] ;  /* 0x000000040c048981 */ /* 0x000f22000c1e1b00 */
[----:B--2---:R-:W-:Y:S02]  /*01a0*/  CS2R R8, SRZ ;  /* 0x0000000000087805 */ /* 0x004fe4000001ff00 */
[C---:B0-----:R-:W-:Y:S01]  /*01b0*/  IMAD.WIDE R16, R11.reuse, 0x4, R16 ;  /* 0x000000040b107825 */ /* 0x041fe200078e0210 */
[----:B------:R0:W4:Y:S03]  /*01c0*/  @!P0 LDG.E.EL.64 R6, desc[UR4][R14.64] ;  /* 0x000000040e068981 */ /* 0x000126000c2e1b00 */
[----:B-1----:R-:W-:Y:S01]  /*01d0*/  IMAD.WIDE R18, R11, 0x4, R18 ;  /* 0x000000040b127825 */ /* 0x002fe200078e0212 */
[----:B------:R-:W-:-:S04]  /*01e0*/  CS2R R10, SRZ ;  /* 0x00000000000a7805 */ /* 0x000fc8000001ff00 */
[----:B------:R-:W2:Y:S04]  /*01f0*/  @!P0 LDG.E.EL.64 R8, desc[UR4][R18.64] ;  /* 0x0000000412088981 */ /* 0x000ea8000c2e1b00 */
[----:B------:R-:W2:Y:S01]  /*0200*/  @!P0 LDG.E.EL.64 R10, desc[UR4][R16.64] ;  /* 0x00000004100a8981 */ /* 0x000ea2000c2e1b00 */
[----:B0-----:R-:W-:Y:S01]  /*0210*/  HFMA2.MMA R14, -RZ, RZ, 1.625, 0 ;  /* 0x3e800000ff0e7435 */ /* 0x001fe200000001ff */
[----:B---3--:R-:W-:Y:S01]  /*0220*/  FADD R2, R2, 0.0010000000474974513054 ;  /* 0x3a83126f02027421 */ /* 0x008fe20000000000 */
[----:B------:R-:W-:-:S03]  /*0230*/  FADD R3, R3, 0.0010000000474974513054 ;  /* 0x3a83126f03037421 */ /* 0x000fc60000000000 */
[----:B------:R-:W0:Y:S08]  /*0240*/  MUFU.SQRT R12, R2 ;  /* 0x00000002000c7308 */ /* 0x000e300000002000 */
[----:B------:R1:W3:Y:S01]  /*0250*/  MUFU.SQRT R13, R3 ;  /* 0x00000003000d7308 */ /* 0x0002e20000002000 */
[C---:B0-----:R-:W-:Y:S02]  /*0260*/  FSETP.GT.AND P1, PT, R12.reuse, 8.50705917302346158658e+37, PT ;  /* 0x7e8000000c00780b */ /* 0x041fe40003f24000 */
[----:B------:R-:W-:Y:S01]  /*0270*/  FSETP.GEU.AND P3, PT, R12, 1.175494350822287508e-38, PT ;  /* 0x008000000c00780b */ /* 0x000fe20003f6e000 */
[----:B-1----:R-:W0:Y:S01]  /*0280*/  LDC.64 R2, c[0x0][0x238] ;  /* 0x00008e00ff027b82 */ /* 0x002e220000000a00 */
[----:B---3--:R-:W-:-:S02]  /*0290*/  FSETP.GT.AND P2, PT, R13, 8.50705917302346158658e+37, PT ;  /* 0x7e8000000d00780b */ /* 0x008fc40003f44000 */
[----:B------:R-:W-:-:S07]  /*02a0*/  FSETP.GEU.AND P4, PT, R13, 1.175494350822287508e-38, PT ;  /* 0x008000000d00780b */ /* 0x000fce0003f8e000 */
[----:B------:R-:W-:-:S04]  /*02b0*/  @P1 FMUL R12, R12, 0.25 ;  /* 0x3e8000000c0c1820 */ /* 0x000fc80000400000 */
[----:B------:R-:W-:Y:S01]  /*02c0*/  @!P3 FMUL R12, R12, 16777216 ;  /* 0x4b8000000c0cb820 */ /* 0x000fe20000400000 */
[----:B------:R-:W-:-:S04]  /*02d0*/  @P2 FMUL R13, R13, 0.25 ;  /* 0x3e8000000d0d2820 */ /* 0x000fc80000400000 */
[----:B------:R-:W-:Y:S01]  /*02e0*/  @!P4 FMUL R13, R13, 16777216 ;  /* 0x4b8000000d0dc820 */ /* 0x000fe20000400000 */
[----:B------:R-:W1:Y:S01]  /*02f0*/  MUFU.RCP R12, R12 ;  /* 0x0000000c000c7308 */ /* 0x000e620000001000 */
[----:B------:R-:W-:-:S07]  /*0300*/  FSEL R15, R14, 1, P1 ;  /* 0x3f8000000e0f7808 */ /* 0x000fce0000800000 */
[----:B------:R-:W3:Y:S01]  /*0310*/  MUFU.RCP R13, R13 ;  /* 0x0000000d000d7308 */ /* 0x000ee20000001000 */
[----:B------:R-:W-:Y:S01]  /*0320*/  FSEL R14, R14, 1, P2 ;  /* 0x3f8000000e0e7808 */ /* 0x000fe20001000000 */
[----:B------:R-:W-:-:S04]  /*0330*/  @!P3 FMUL R15, R15, 16777216 ;  /* 0x4b8000000f0fb820 */ /* 0x000fc80000400000 */
[----:B------:R-:W-:Y:S01]  /*0340*/  @!P4 FMUL R14, R14, 16777216 ;  /* 0x4b8000000e0ec820 */ /* 0x000fe20000400000 */
[----:B----4-:R-:W-:Y:S01]  /*0350*/  FADD R5, -R7, R5 ;  /* 0x0000000507057221 */ /* 0x010fe20000000100 */
[----:B------:R-:W-:Y:S01]  /*0360*/  FADD R4, -R6, R4 ;  /* 0x0000000406047221 */ /* 0x000fe20000000100 */
[----:B-1----:R-:W-:Y:S01]  /*0370*/  FMUL R15, R12, R15 ;  /* 0x0000000f0c0f7220 */ /* 0x002fe20000400000 */
[----:B---3--:R-:W-:-:S03]  /*0380*/  FMUL R14, R13, R14 ;  /* 0x0000000e0d0e7220 */ /* 0x008fc60000400000 */
[----:B------:R-:W-:Y:S01]  /*0390*/  FMUL R15, R4, R15 ;  /* 0x0000000f040f7220 */ /* 0x000fe20000400000 */
[----:B------:R-:W-:-:S03]  /*03a0*/  FMUL R14, R5, R14 ;  /* 0x0000000e050e7220 */ /* 0x000fc60000400000 */
[----:B--2---:R-:W-:Y:S01]  /*03b0*/  FFMA R8, R15, R10, R8 ;  /* 0x0000000a0f087223 */ /* 0x004fe20000000008 */
[----:B------:R-:W-:-:S04]  /*03c0*/  FFMA R9, R14, R11, R9 ;  /* 0x0000000b0e097223 */ /* 0x000fc80000000009 */
[----:B------:R-:W-:Y:S02]  /*03d0*/  FSETP.GEU.AND P1, PT, R8, RZ, PT ;  /* 0x000000ff0800720b */ /* 0x000fe40003f2e000 */
[C---:B------:R-:W-:Y:S01]  /*03e0*/  FSETP.GEU.AND P2, PT, R9.reuse, RZ, PT ;  /* 0x000000ff0900720b */ /* 0x040fe20003f4e000 */
[----:B0-----:R-:W-:Y:S01]  /*03f0*/  IMAD.WIDE R2, R0, 0x4, R2 ;  /* 0x0000000400027825 */ /* 0x001fe200078e0202 */
[----:B------:R-:W-:Y:S02]  /*0400*/  FSEL R8, R8, RZ, P1 ;  /* 0x000000ff08087208 */ /* 0x000fe40000800000 */
[----:B------:R-:W-:Y:S01]  /*0410*/  FSEL R9, R9, RZ, P2 ;  /* 0x000000ff09097208 */ /* 0x000fe20001000000 */
[----:B------:R-:W-:Y:S08]  /*0420*/  @P0 EXIT ;  /* 0x000000000000094d */ /* 0x000ff00003800000 */
[----:B------:R-:W-:Y:S01]  /*0430*/  STG.E.64 desc[UR4][R2.64], R8 ;  /* 0x0000000802007986 */ /* 0x000fe2000c101b04 */
[----:B------:R-:W-:Y:S05]  /*0440*/  EXIT ;  /* 0x000000000000794d */ /* 0x000fea0003800000 */
.L_x_0:
[----:B------:R-:W-:-:S00]  /*0450*/  BRA `(.L_x_0) ;  /* 0xfffffffc00fc7947 */ /* 0x000fc0000383ffff */
[----:B------:R-:W-:-:S00]  /*0460*/  NOP ;  /* 0x0000000000007918 */ /* 0x000fc00000000000 */
        /* <DEDUP_REMOVED lines=9> */
.L_x_1:


//--------------------- .nv.global.init           --------------------------
	.section	.nv.global.init,"aw",@progbits
.nv.global.init:
	.type		_$_str,@object
	.size		_$_str,(_$_str_$_2 - _$_str)
_$_str:
        /*0000*/ 	.byte	0x5f, 0x5f, 0x43, 0x55, 0x44, 0x41, 0x5f, 0x46, 0x54, 0x5a, 0x00
	.type		_$_str_$_2,@object
	.size		_$_str_$_2,(.L_1 - _$_str_$_2)
_$_str_$_2:
        /*000b*/ 	.byte	0x5f, 0x5f, 0x43, 0x55, 0x44, 0x41, 0x5f, 0x50, 0x52, 0x45, 0x43, 0x5f, 0x53, 0x51, 0x52, 0x54
        /*001b*/ 	.byte	0x00
.L_1:


//--------------------- .nv.constant0.triton_poi_fused__native_batch_norm_legit_no_training_relu_19 --------------------------
	.section	.nv.constant0.triton_poi_fused__native_batch_norm_legit_no_training_relu_19,"a",@progbits
	.sectionflags	@""
	.align	4
.nv.constant0.triton_poi_fused__native_batch_norm_legit_no_training_relu_19:
	.zero		580
